//
// Generated by NVIDIA NVVM Compiler
//
// Compiler Build ID: CL-36424714
// Cuda compilation tools, release 13.0, V13.0.88
// Based on NVVM 20.0.0
//

.version 9.0
.target sm_100
.address_size 64

	// .globl	_Z4oneSPjS_ii
.func  (.param .b64 func_retval0) __internal_accurate_pow
(
	.param .b64 __internal_accurate_pow_param_0
)
;

.visible .entry _Z4oneSPjS_ii(
	.param .u64 .ptr .align 1 _Z4oneSPjS_ii_param_0,
	.param .u64 .ptr .align 1 _Z4oneSPjS_ii_param_1,
	.param .u32 _Z4oneSPjS_ii_param_2,
	.param .u32 _Z4oneSPjS_ii_param_3
)
{
	.local .align 16 .b8 	__local_depot0[16];
	.reg .b64 	%SP;
	.reg .b64 	%SPL;
	.reg .pred 	%p<36>;
	.reg .b32 	%r<85>;
	.reg .b64 	%rd<20>;
	.reg .b64 	%fd<50>;

	mov.u64 	%SPL, __local_depot0;
	ld.param.u64 	%rd4, [_Z4oneSPjS_ii_param_0];
	ld.param.u64 	%rd5, [_Z4oneSPjS_ii_param_1];
	ld.param.u32 	%r19, [_Z4oneSPjS_ii_param_2];
	ld.param.u32 	%r20, [_Z4oneSPjS_ii_param_3];
	cvta.to.global.u64 	%rd1, %rd5;
	cvta.to.global.u64 	%rd2, %rd4;
	add.u64 	%rd3, %SPL, 0;
	mov.u32 	%r21, %ctaid.x;
	mov.u32 	%r22, %ntid.x;
	mul.lo.s32 	%r23, %r21, %r22;
	mov.u32 	%r24, %tid.y;
	add.s32 	%r1, %r23, %r24;
	mov.u32 	%r25, %tid.x;
	add.s32 	%r2, %r23, %r25;
	setp.ge.s32 	%p1, %r1, %r19;
	setp.ge.s32 	%p2, %r2, %r20;
	or.pred  	%p3, %p1, %p2;
	@%p3 bra 	$L__BB0_12;
	setp.ne.s32 	%p4, %r1, 0;
	add.s32 	%r26, %r19, -1;
	setp.ne.s32 	%p5, %r1, %r26;
	and.pred  	%p6, %p4, %p5;
	setp.ne.s32 	%p7, %r2, 0;
	and.pred  	%p8, %p7, %p6;
	add.s32 	%r27, %r20, -1;
	setp.ne.s32 	%p9, %r2, %r27;
	and.pred  	%p10, %p8, %p9;
	@%p10 bra 	$L__BB0_3;
	mad.lo.s32 	%r76, %r19, %r1, %r2;
	mul.wide.s32 	%rd17, %r76, 4;
	add.s64 	%rd18, %rd2, %rd17;
	ld.global.u32 	%r77, [%rd18];
	add.s64 	%rd19, %rd1, %rd17;
	st.global.u32 	[%rd19], %r77;
	bra.uni 	$L__BB0_12;
$L__BB0_3:
	mad.lo.s32 	%r3, %r19, %r1, %r2;
	mul.wide.s32 	%rd7, %r3, 4;
	add.s64 	%rd8, %rd2, %rd7;
	ld.global.u32 	%r81, [%rd8];
	setp.lt.s32 	%p11, %r81, 8;
	@%p11 bra 	$L__BB0_7;
	mov.b32 	%r78, 0;
$L__BB0_5:
	and.b32  	%r49, %r81, 1;
	mul.wide.u32 	%rd13, %r78, 4;
	add.s64 	%rd14, %rd3, %rd13;
	st.local.u32 	[%rd14], %r49;
	shr.u32 	%r7, %r81, 1;
	add.s32 	%r78, %r78, 1;
	setp.gt.u32 	%p23, %r81, 1;
	mov.u32 	%r81, %r7;
	@%p23 bra 	$L__BB0_5;
	ld.local.v4.u32 	{%r50, %r51, %r52, %r53}, [%rd3];
	setp.eq.s32 	%p24, %r50, 0;
	setp.eq.s32 	%p25, %r50, 1;
	selp.b32 	%r54, 0, %r50, %p25;
	selp.b32 	%r55, 1, %r54, %p24;
	setp.eq.s32 	%p26, %r51, 0;
	setp.eq.s32 	%p27, %r51, 1;
	selp.b32 	%r56, 0, %r51, %p27;
	selp.b32 	%r57, 1, %r56, %p26;
	setp.eq.s32 	%p28, %r52, 0;
	setp.eq.s32 	%p29, %r52, 1;
	selp.b32 	%r58, 0, %r52, %p29;
	selp.b32 	%r59, 1, %r58, %p28;
	setp.eq.s32 	%p30, %r53, 0;
	setp.eq.s32 	%p31, %r53, 1;
	selp.b32 	%r60, 0, %r53, %p31;
	selp.b32 	%r61, 1, %r60, %p30;
	mov.f64 	%fd21, 0d4024000000000000;
	{
	.reg .b32 %temp; 
	mov.b64 	{%temp, %r62}, %fd21;
	}
	setp.lt.s32 	%p32, %r62, 0;
	cvt.rn.f64.s32 	%fd22, %r55;
	cvt.rzi.s32.f64 	%r63, %fd22;
	cvt.rn.f64.s32 	%fd23, %r57;
	mov.f64 	%fd24, 0d3FF0000000000000;
	{
	.reg .b32 %temp; 
	mov.b64 	{%temp, %r64}, %fd24;
	}
	and.b32  	%r66, %r64, 2146435072;
	setp.eq.s32 	%p33, %r66, 1072693248;
	{ // callseq 2, 0
	.param .b64 param0;
	st.param.f64 	[param0], 0d3FF0000000000000;
	.param .b64 retval0;
	call.uni (retval0), 
	__internal_accurate_pow, 
	(
	param0
	);
	ld.param.f64 	%fd25, [retval0];
	} // callseq 2
	neg.f64 	%fd27, %fd25;
	selp.f64 	%fd28, %fd27, %fd25, %p33;
	selp.f64 	%fd29, %fd28, %fd25, %p32;
	cvt.rn.f64.s32 	%fd30, %r63;
	fma.rn.f64 	%fd31, %fd29, %fd23, %fd30;
	cvt.rzi.s32.f64 	%r67, %fd31;
	cvt.rn.f64.s32 	%fd32, %r59;
	mov.f64 	%fd33, 0d4000000000000000;
	{
	.reg .b32 %temp; 
	mov.b64 	{%temp, %r68}, %fd33;
	}
	and.b32  	%r70, %r68, 2146435072;
	setp.eq.s32 	%p34, %r70, 1062207488;
	{ // callseq 3, 0
	.param .b64 param0;
	st.param.f64 	[param0], 0d4000000000000000;
	.param .b64 retval0;
	call.uni (retval0), 
	__internal_accurate_pow, 
	(
	param0
	);
	ld.param.f64 	%fd34, [retval0];
	} // callseq 3
	neg.f64 	%fd36, %fd34;
	selp.f64 	%fd37, %fd36, %fd34, %p34;
	selp.f64 	%fd38, %fd37, %fd34, %p32;
	cvt.rn.f64.s32 	%fd39, %r67;
	fma.rn.f64 	%fd40, %fd38, %fd32, %fd39;
	cvt.rzi.s32.f64 	%r71, %fd40;
	cvt.rn.f64.s32 	%fd41, %r61;
	mov.f64 	%fd42, 0d4008000000000000;
	{
	.reg .b32 %temp; 
	mov.b64 	{%temp, %r72}, %fd42;
	}
	and.b32  	%r74, %r72, 2146435072;
	setp.eq.s32 	%p35, %r74, 1073741824;
	{ // callseq 4, 0
	.param .b64 param0;
	st.param.f64 	[param0], 0d4008000000000000;
	.param .b64 retval0;
	call.uni (retval0), 
	__internal_accurate_pow, 
	(
	param0
	);
	ld.param.f64 	%fd43, [retval0];
	} // callseq 4
	neg.f64 	%fd45, %fd43;
	selp.f64 	%fd46, %fd45, %fd43, %p35;
	selp.f64 	%fd47, %fd46, %fd43, %p32;
	cvt.rn.f64.s32 	%fd48, %r71;
	fma.rn.f64 	%fd49, %fd47, %fd41, %fd48;
	cvt.rzi.s32.f64 	%r75, %fd49;
	add.s64 	%rd16, %rd1, %rd7;
	st.global.u32 	[%rd16], %r75;
	bra.uni 	$L__BB0_12;
$L__BB0_7:
	setp.lt.s32 	%p12, %r81, 1;
	@%p12 bra 	$L__BB0_11;
	mov.b32 	%r80, 0;
$L__BB0_9:
	and.b32  	%r30, %r81, 1;
	mul.wide.u32 	%rd9, %r80, 4;
	add.s64 	%rd10, %rd3, %rd9;
	st.local.u32 	[%rd10], %r30;
	shr.u32 	%r11, %r81, 1;
	add.s32 	%r80, %r80, 1;
	setp.gt.u32 	%p13, %r81, 1;
	mov.u32 	%r81, %r11;
	@%p13 bra 	$L__BB0_9;
	.pragma "used_bytes_mask 4095";
	ld.local.v4.u32 	{%r84, %r83, %r82, %r31}, [%rd3];
$L__BB0_11:
	setp.eq.s32 	%p14, %r84, 0;
	setp.eq.s32 	%p15, %r84, 1;
	selp.b32 	%r32, 0, %r84, %p15;
	selp.b32 	%r33, 1, %r32, %p14;
	setp.eq.s32 	%p16, %r83, 0;
	setp.eq.s32 	%p17, %r83, 1;
	selp.b32 	%r34, 0, %r83, %p17;
	selp.b32 	%r35, 1, %r34, %p16;
	setp.eq.s32 	%p18, %r82, 0;
	setp.eq.s32 	%p19, %r82, 1;
	selp.b32 	%r36, 0, %r82, %p19;
	selp.b32 	%r37, 1, %r36, %p18;
	mov.f64 	%fd1, 0d4024000000000000;
	{
	.reg .b32 %temp; 
	mov.b64 	{%temp, %r38}, %fd1;
	}
	setp.lt.s32 	%p20, %r38, 0;
	cvt.rn.f64.s32 	%fd2, %r33;
	cvt.rzi.s32.f64 	%r39, %fd2;
	cvt.rn.f64.s32 	%fd3, %r35;
	mov.f64 	%fd4, 0d3FF0000000000000;
	{
	.reg .b32 %temp; 
	mov.b64 	{%temp, %r40}, %fd4;
	}
	and.b32  	%r42, %r40, 2146435072;
	setp.eq.s32 	%p21, %r42, 1072693248;
	{ // callseq 0, 0
	.param .b64 param0;
	st.param.f64 	[param0], 0d3FF0000000000000;
	.param .b64 retval0;
	call.uni (retval0), 
	__internal_accurate_pow, 
	(
	param0
	);
	ld.param.f64 	%fd5, [retval0];
	} // callseq 0
	neg.f64 	%fd7, %fd5;
	selp.f64 	%fd8, %fd7, %fd5, %p21;
	selp.f64 	%fd9, %fd8, %fd5, %p20;
	cvt.rn.f64.s32 	%fd10, %r39;
	fma.rn.f64 	%fd11, %fd9, %fd3, %fd10;
	cvt.rzi.s32.f64 	%r43, %fd11;
	cvt.rn.f64.s32 	%fd12, %r37;
	mov.f64 	%fd13, 0d4000000000000000;
	{
	.reg .b32 %temp; 
	mov.b64 	{%temp, %r44}, %fd13;
	}
	and.b32  	%r46, %r44, 2146435072;
	setp.eq.s32 	%p22, %r46, 1062207488;
	{ // callseq 1, 0
	.param .b64 param0;
	st.param.f64 	[param0], 0d4000000000000000;
	.param .b64 retval0;
	call.uni (retval0), 
	__internal_accurate_pow, 
	(
	param0
	);
	ld.param.f64 	%fd14, [retval0];
	} // callseq 1
	neg.f64 	%fd16, %fd14;
	selp.f64 	%fd17, %fd16, %fd14, %p22;
	selp.f64 	%fd18, %fd17, %fd14, %p20;
	cvt.rn.f64.s32 	%fd19, %r43;
	fma.rn.f64 	%fd20, %fd18, %fd12, %fd19;
	cvt.rzi.s32.f64 	%r47, %fd20;
	add.s64 	%rd12, %rd1, %rd7;
	st.global.u32 	[%rd12], %r47;
$L__BB0_12:
	ret;

}
.func  (.param .b64 func_retval0) __internal_accurate_pow(
	.param .b64 __internal_accurate_pow_param_0
)
{
	.reg .pred 	%p<8>;
	.reg .b32 	%r<46>;
	.reg .b32 	%f<3>;
	.reg .b64 	%fd<109>;

	ld.param.f64 	%fd10, [__internal_accurate_pow_param_0];
	mov.f64 	%fd11, 0d4024000000000000;
	{
	.reg .b32 %temp; 
	mov.b64 	{%temp, %r8}, %fd11;
	}
	{
	.reg .b32 %temp; 
	mov.b64 	{%r9, %temp}, %fd11;
	}
	shr.u32 	%r10, %r8, 20;
	setp.lt.u32 	%p1, %r8, 1048576;
	mov.f64 	%fd12, 0d4384000000000000;
	{
	.reg .b32 %temp; 
	mov.b64 	{%temp, %r11}, %fd12;
	}
	{
	.reg .b32 %temp; 
	mov.b64 	{%r12, %temp}, %fd12;
	}
	shr.u32 	%r13, %r11, 20;
	add.s32 	%r14, %r13, -54;
	selp.b32 	%r15, %r12, %r9, %p1;
	selp.b32 	%r16, %r11, %r8, %p1;
	selp.b32 	%r1, %r14, %r10, %p1;
	add.s32 	%r45, %r1, -1023;
	and.b32  	%r17, %r16, -2146435073;
	or.b32  	%r18, %r17, 1072693248;
	mov.b64 	%fd107, {%r15, %r18};
	setp.lt.u32 	%p2, %r18, 1073127583;
	@%p2 bra 	$L__BB1_2;
	{
	.reg .b32 %temp; 
	mov.b64 	{%r19, %temp}, %fd107;
	}
	{
	.reg .b32 %temp; 
	mov.b64 	{%temp, %r20}, %fd107;
	}
	add.s32 	%r21, %r20, -1048576;
	mov.b64 	%fd107, {%r19, %r21};
	add.s32 	%r45, %r1, -1022;
$L__BB1_2:
	add.f64 	%fd13, %fd107, 0dBFF0000000000000;
	add.f64 	%fd14, %fd107, 0d3FF0000000000000;
	rcp.approx.ftz.f64 	%fd15, %fd14;
	neg.f64 	%fd16, %fd14;
	fma.rn.f64 	%fd17, %fd16, %fd15, 0d3FF0000000000000;
	fma.rn.f64 	%fd18, %fd17, %fd17, %fd17;
	fma.rn.f64 	%fd19, %fd18, %fd15, %fd15;
	mul.f64 	%fd20, %fd13, %fd19;
	fma.rn.f64 	%fd21, %fd13, %fd19, %fd20;
	mul.f64 	%fd22, %fd21, %fd21;
	fma.rn.f64 	%fd23, %fd22, 0d3EB0F5FF7D2CAFE2, 0d3ED0F5D241AD3B5A;
	fma.rn.f64 	%fd24, %fd23, %fd22, 0d3EF3B20A75488A3F;
	fma.rn.f64 	%fd25, %fd24, %fd22, 0d3F1745CDE4FAECD5;
	fma.rn.f64 	%fd26, %fd25, %fd22, 0d3F3C71C7258A578B;
	fma.rn.f64 	%fd27, %fd26, %fd22, 0d3F6249249242B910;
	fma.rn.f64 	%fd28, %fd27, %fd22, 0d3F89999999999DFB;
	sub.f64 	%fd29, %fd13, %fd21;
	add.f64 	%fd30, %fd29, %fd29;
	neg.f64 	%fd31, %fd21;
	fma.rn.f64 	%fd32, %fd31, %fd13, %fd30;
	mul.f64 	%fd33, %fd19, %fd32;
	fma.rn.f64 	%fd34, %fd22, %fd28, 0d3FB5555555555555;
	mov.f64 	%fd35, 0d3FB5555555555555;
	sub.f64 	%fd36, %fd35, %fd34;
	fma.rn.f64 	%fd37, %fd22, %fd28, %fd36;
	add.f64 	%fd38, %fd37, 0dBC46A4CB00B9E7B0;
	add.f64 	%fd39, %fd34, %fd38;
	sub.f64 	%fd40, %fd34, %fd39;
	add.f64 	%fd41, %fd38, %fd40;
	mul.rn.f64 	%fd42, %fd21, %fd21;
	neg.f64 	%fd43, %fd42;
	fma.rn.f64 	%fd44, %fd21, %fd21, %fd43;
	{
	.reg .b32 %temp; 
	mov.b64 	{%r22, %temp}, %fd33;
	}
	{
	.reg .b32 %temp; 
	mov.b64 	{%temp, %r23}, %fd33;
	}
	add.s32 	%r24, %r23, 1048576;
	mov.b64 	%fd45, {%r22, %r24};
	fma.rn.f64 	%fd46, %fd21, %fd45, %fd44;
	mul.rn.f64 	%fd47, %fd42, %fd21;
	neg.f64 	%fd48, %fd47;
	fma.rn.f64 	%fd49, %fd42, %fd21, %fd48;
	fma.rn.f64 	%fd50, %fd42, %fd33, %fd49;
	fma.rn.f64 	%fd51, %fd46, %fd21, %fd50;
	mul.rn.f64 	%fd52, %fd39, %fd47;
	neg.f64 	%fd53, %fd52;
	fma.rn.f64 	%fd54, %fd39, %fd47, %fd53;
	fma.rn.f64 	%fd55, %fd39, %fd51, %fd54;
	fma.rn.f64 	%fd56, %fd41, %fd47, %fd55;
	add.f64 	%fd57, %fd52, %fd56;
	sub.f64 	%fd58, %fd52, %fd57;
	add.f64 	%fd59, %fd56, %fd58;
	add.f64 	%fd60, %fd21, %fd57;
	sub.f64 	%fd61, %fd21, %fd60;
	add.f64 	%fd62, %fd57, %fd61;
	add.f64 	%fd63, %fd59, %fd62;
	add.f64 	%fd64, %fd33, %fd63;
	add.f64 	%fd65, %fd60, %fd64;
	sub.f64 	%fd66, %fd60, %fd65;
	add.f64 	%fd67, %fd64, %fd66;
	xor.b32  	%r25, %r45, -2147483648;
	mov.b32 	%r26, 1127219200;
	mov.b64 	%fd68, {%r25, %r26};
	mov.b32 	%r27, -2147483648;
	mov.b64 	%fd69, {%r27, %r26};
	sub.f64 	%fd70, %fd68, %fd69;
	fma.rn.f64 	%fd71, %fd70, 0d3FE62E42FEFA39EF, %fd65;
	fma.rn.f64 	%fd72, %fd70, 0dBFE62E42FEFA39EF, %fd71;
	sub.f64 	%fd73, %fd72, %fd65;
	sub.f64 	%fd74, %fd67, %fd73;
	fma.rn.f64 	%fd75, %fd70, 0d3C7ABC9E3B39803F, %fd74;
	add.f64 	%fd76, %fd71, %fd75;
	sub.f64 	%fd77, %fd71, %fd76;
	add.f64 	%fd78, %fd75, %fd77;
	{
	.reg .b32 %temp; 
	mov.b64 	{%temp, %r28}, %fd10;
	}
	{
	.reg .b32 %temp; 
	mov.b64 	{%r29, %temp}, %fd10;
	}
	shl.b32 	%r30, %r28, 1;
	setp.gt.u32 	%p3, %r30, -33554433;
	and.b32  	%r31, %r28, -15728641;
	selp.b32 	%r32, %r31, %r28, %p3;
	mov.b64 	%fd79, {%r29, %r32};
	mul.rn.f64 	%fd80, %fd76, %fd79;
	neg.f64 	%fd81, %fd80;
	fma.rn.f64 	%fd82, %fd76, %fd79, %fd81;
	fma.rn.f64 	%fd83, %fd78, %fd79, %fd82;
	add.f64 	%fd4, %fd80, %fd83;
	sub.f64 	%fd84, %fd80, %fd4;
	add.f64 	%fd5, %fd83, %fd84;
	fma.rn.f64 	%fd85, %fd4, 0d3FF71547652B82FE, 0d4338000000000000;
	{
	.reg .b32 %temp; 
	mov.b64 	{%r5, %temp}, %fd85;
	}
	mov.f64 	%fd86, 0dC338000000000000;
	add.rn.f64 	%fd87, %fd85, %fd86;
	fma.rn.f64 	%fd88, %fd87, 0dBFE62E42FEFA39EF, %fd4;
	fma.rn.f64 	%fd89, %fd87, 0dBC7ABC9E3B39803F, %fd88;
	fma.rn.f64 	%fd90, %fd89, 0d3E5ADE1569CE2BDF, 0d3E928AF3FCA213EA;
	fma.rn.f64 	%fd91, %fd90, %fd89, 0d3EC71DEE62401315;
	fma.rn.f64 	%fd92, %fd91, %fd89, 0d3EFA01997C89EB71;
	fma.rn.f64 	%fd93, %fd92, %fd89, 0d3F2A01A014761F65;
	fma.rn.f64 	%fd94, %fd93, %fd89, 0d3F56C16C1852B7AF;
	fma.rn.f64 	%fd95, %fd94, %fd89, 0d3F81111111122322;
	fma.rn.f64 	%fd96, %fd95, %fd89, 0d3FA55555555502A1;
	fma.rn.f64 	%fd97, %fd96, %fd89, 0d3FC5555555555511;
	fma.rn.f64 	%fd98, %fd97, %fd89, 0d3FE000000000000B;
	fma.rn.f64 	%fd99, %fd98, %fd89, 0d3FF0000000000000;
	fma.rn.f64 	%fd100, %fd99, %fd89, 0d3FF0000000000000;
	{
	.reg .b32 %temp; 
	mov.b64 	{%r6, %temp}, %fd100;
	}
	{
	.reg .b32 %temp; 
	mov.b64 	{%temp, %r7}, %fd100;
	}
	shl.b32 	%r33, %r5, 20;
	add.s32 	%r34, %r33, %r7;
	mov.b64 	%fd108, {%r6, %r34};
	{
	.reg .b32 %temp; 
	mov.b64 	{%temp, %r35}, %fd4;
	}
	mov.b32 	%f2, %r35;
	abs.f32 	%f1, %f2;
	setp.lt.f32 	%p4, %f1, 0f4086232B;
	@%p4 bra 	$L__BB1_5;
	setp.lt.f64 	%p5, %fd4, 0d0000000000000000;
	add.f64 	%fd101, %fd4, 0d7FF0000000000000;
	selp.f64 	%fd108, 0d0000000000000000, %fd101, %p5;
	setp.geu.f32 	%p6, %f1, 0f40874800;
	@%p6 bra 	$L__BB1_5;
	shr.u32 	%r36, %r5, 31;
	add.s32 	%r37, %r5, %r36;
	shr.s32 	%r38, %r37, 1;
	shl.b32 	%r39, %r38, 20;
	add.s32 	%r40, %r7, %r39;
	mov.b64 	%fd102, {%r6, %r40};
	sub.s32 	%r41, %r5, %r38;
	shl.b32 	%r42, %r41, 20;
	add.s32 	%r43, %r42, 1072693248;
	mov.b32 	%r44, 0;
	mov.b64 	%fd103, {%r44, %r43};
	mul.f64 	%fd108, %fd103, %fd102;
$L__BB1_5:
	abs.f64 	%fd104, %fd108;
	setp.eq.f64 	%p7, %fd104, 0d7FF0000000000000;
	fma.rn.f64 	%fd105, %fd108, %fd5, %fd108;
	selp.f64 	%fd106, %fd108, %fd105, %p7;
	st.param.f64 	[func_retval0], %fd106;
	ret;

}


// ===== COMPILED SASS (sm_100) =====

	.target	sm_100

	.elftype	@"ET_EXEC"


//--------------------- .note.nv.tkinfo           --------------------------
	.section	.note.nv.tkinfo,"",@"SHT_NOTE"
	.sectionflags	@"SHF_NOTE_NV_TKINFO"
	.tkinfo
        /*0018*/ 	.word	0x00000002
        /*0030*/ 	.string	""
        /*0030*/ 	.string	"ptxas"
        /*0030*/ 	.string	"Cuda compilation tools, release 13.0, V13.0.88"
        /*0030*/ 	.string	"Build cuda_13.0.r13.0/compiler.36424714_0"
        /*0030*/ 	.string	"-arch sm_100 -m 64 "



//--------------------- .note.nv.cuinfo           --------------------------
	.section	.note.nv.cuinfo,"",@"SHT_NOTE"
	.sectionflags	@"SHF_NOTE_NV_CUINFO"
        /*0018*/ 	.short	0x0002
        /*001a*/ 	.short	0x0064
        /*001c*/ 	.short	0x0082
	.zero		2


//--------------------- .nv.info                  --------------------------
	.section	.nv.info,"",@"SHT_CUDA_INFO"
	.align	4


	//----- nvinfo : EIATTR_REGCOUNT
	.align		4
        /*0000*/ 	.byte	0x04, 0x2f
        /*0002*/ 	.short	(.L_1 - .L_0)
	.align		4
.L_0:
        /*0004*/ 	.word	index@(_Z4oneSPjS_ii)
        /*0008*/ 	.word	0x00000020


	//----- nvinfo : EIATTR_FRAME_SIZE
	.align		4
.L_1:
        /*000c*/ 	.byte	0x04, 0x11
        /*000e*/ 	.short	(.L_3 - .L_2)
	.align		4
.L_2:
        /*0010*/ 	.word	index@($_Z4oneSPjS_ii$__internal_accurate_pow)
        /*0014*/ 	.word	0x00000000


	//----- nvinfo : EIATTR_FRAME_SIZE
	.align		4
.L_3:
        /*0018*/ 	.byte	0x04, 0x11
        /*001a*/ 	.short	(.L_5 - .L_4)
	.align		4
.L_4:
        /*001c*/ 	.word	index@(_Z4oneSPjS_ii)
        /*0020*/ 	.word	0x00000000


	//----- nvinfo : EIATTR_MIN_STACK_SIZE
	.align		4
.L_5:
        /*0024*/ 	.byte	0x04, 0x12
        /*0026*/ 	.short	(.L_7 - .L_6)
	.align		4
.L_6:
        /*0028*/ 	.word	index@(_Z4oneSPjS_ii)
        /*002c*/ 	.word	0x00000000
.L_7:


//--------------------- .nv.compat                --------------------------
	.section	.nv.compat,"",@"SHT_CUDA_COMPAT_INFO"
	.align	4
        /*0000*/ 	.byte	0x02, 0x09, 0x00, 0x00, 0x02, 0x02, 0x01, 0x00, 0x02, 0x05, 0x05, 0x00, 0x03, 0x07, 0x01, 0x01
        /*0010*/ 	.byte	0x02, 0x03, 0x00, 0x00, 0x02, 0x06, 0x01, 0x00, 0x04, 0x0b, 0x08, 0x00, 0x01, 0x00, 0x00, 0x00
        /*0020*/ 	.byte	0x00, 0x00, 0x00, 0x00


//--------------------- .nv.info._Z4oneSPjS_ii    --------------------------
	.section	.nv.info._Z4oneSPjS_ii,"",@"SHT_CUDA_INFO"
	.sectionflags	@""
	.align	4


	//----- nvinfo : EIATTR_CUDA_API_VERSION
	.align		4
        /*0000*/ 	.byte	0x04, 0x37
        /*0002*/ 	.short	(.L_9 - .L_8)
.L_8:
        /*0004*/ 	.word	0x00000082


	//----- nvinfo : EIATTR_KPARAM_INFO
	.align		4
.L_9:
        /*0008*/ 	.byte	0x04, 0x17
        /*000a*/ 	.short	(.L_11 - .L_10)
.L_10:
        /*000c*/ 	.word	0x00000000
        /*0010*/ 	.short	0x0003
        /*0012*/ 	.short	0x0014
        /*0014*/ 	.byte	0x00, 0xf0, 0x11, 0x00


	//----- nvinfo : EIATTR_KPARAM_INFO
	.align		4
.L_11:
        /*0018*/ 	.byte	0x04, 0x17
        /*001a*/ 	.short	(.L_13 - .L_12)
.L_12:
        /*001c*/ 	.word	0x00000000
        /*0020*/ 	.short	0x0002
        /*0022*/ 	.short	0x0010
        /*0024*/ 	.byte	0x00, 0xf0, 0x11, 0x00


	//----- nvinfo : EIATTR_KPARAM_INFO
	.align		4
.L_13:
        /*0028*/ 	.byte	0x04, 0x17
        /*002a*/ 	.short	(.L_15 - .L_14)
.L_14:
        /*002c*/ 	.word	0x00000000
        /*0030*/ 	.short	0x0001
        /*0032*/ 	.short	0x0008
        /*0034*/ 	.byte	0x00, 0xf5, 0x21, 0x00


	//----- nvinfo : EIATTR_KPARAM_INFO
	.align		4
.L_15:
        /*0038*/ 	.byte	0x04, 0x17
        /*003a*/ 	.short	(.L_17 - .L_16)
.L_16:
        /*003c*/ 	.word	0x00000000
        /*0040*/ 	.short	0x0000
        /*0042*/ 	.short	0x0000
        /*0044*/ 	.byte	0x00, 0xf5, 0x21, 0x00


	//----- nvinfo : EIATTR_SPARSE_MMA_MASK
	.align		4
.L_17:
        /*0048*/ 	.byte	0x03, 0x50
        /*004a*/ 	.short	0x0000


	//----- nvinfo : EIATTR_MAXREG_COUNT
	.align		4
        /*004c*/ 	.byte	0x03, 0x1b
        /*004e*/ 	.short	0x00ff


	//----- nvinfo : EIATTR_MERCURY_ISA_VERSION
	.align		4
        /*0050*/ 	.byte	0x03, 0x5f
        /*0052*/ 	.short	0x0101


	//----- nvinfo : EIATTR_VRC_CTA_INIT_COUNT
	.align		4
        /*0054*/ 	.byte	0x02, 0x4a
	.zero		1
	.zero		1


	//----- nvinfo : EIATTR_EXIT_INSTR_OFFSETS
	.align		4
        /*0058*/ 	.byte	0x04, 0x1c
        /*005a*/ 	.short	(.L_19 - .L_18)


	//   ....[0]....
.L_18:
        /*005c*/ 	.word	0x000000a0


	//   ....[1]....
        /*0060*/ 	.word	0x000001a0


	//   ....[2]....
        /*0064*/ 	.word	0x00000630


	//   ....[3]....
        /*0068*/ 	.word	0x00000980


	//----- nvinfo : EIATTR_CRS_STACK_SIZE
	.align		4
.L_19:
        /*006c*/ 	.byte	0x04, 0x1e
        /*006e*/ 	.short	(.L_21 - .L_20)
.L_20:
        /*0070*/ 	.word	0x00000000


	//----- nvinfo : EIATTR_CBANK_PARAM_SIZE
	.align		4
.L_21:
        /*0074*/ 	.byte	0x03, 0x19
        /*0076*/ 	.short	0x0018


	//----- nvinfo : EIATTR_PARAM_CBANK
	.align		4
        /*0078*/ 	.byte	0x04, 0x0a
        /*007a*/ 	.short	(.L_23 - .L_22)
	.align		4
.L_22:
        /*007c*/ 	.word	index@(.nv.constant0._Z4oneSPjS_ii)
        /*0080*/ 	.short	0x0380
        /*0082*/ 	.short	0x0018


	//----- nvinfo : EIATTR_SW_WAR
	.align		4
.L_23:
        /*0084*/ 	.byte	0x04, 0x36
        /*0086*/ 	.short	(.L_25 - .L_24)
.L_24:
        /*0088*/ 	.word	0x00000008
.L_25:


//--------------------- .nv.callgraph             --------------------------
	.section	.nv.callgraph,"",@"SHT_CUDA_CALLGRAPH"
	.align	4
	.sectionentsize	8
	.align		4
        /*0000*/ 	.word	0x00000000
	.align		4
        /*0004*/ 	.word	0xffffffff
	.align		4
        /*0008*/ 	.word	0x00000000
	.align		4
        /*000c*/ 	.word	0xfffffffe
	.align		4
        /*0010*/ 	.word	0x00000000
	.align		4
        /*0014*/ 	.word	0xfffffffd
	.align		4
        /*0018*/ 	.word	0x00000000
	.align		4
        /*001c*/ 	.word	0xfffffffc


//--------------------- .text._Z4oneSPjS_ii       --------------------------
	.section	.text._Z4oneSPjS_ii,"ax",@progbits
	.align	128
        .global         _Z4oneSPjS_ii
        .type           _Z4oneSPjS_ii,@function
        .size           _Z4oneSPjS_ii,(.L_x_14 - _Z4oneSPjS_ii)
        .other          _Z4oneSPjS_ii,@"STO_CUDA_ENTRY STV_DEFAULT"
_Z4oneSPjS_ii:
.text._Z4oneSPjS_ii:
[----:B------:R-:W-:Y:S01]  /*0000*/  LDC R1, c[0x0][0x37c] ;  /* 0x0000df00ff017b82 */ /* 0x000fe20000000800 */
[----:B------:R-:W0:Y:S07]  /*0010*/  S2R R7, SR_TID.X ;  /* 0x0000000000077919 */ /* 0x000e2e0000002100 */
[----:B------:R-:W0:Y:S01]  /*0020*/  S2UR UR4, SR_CTAID.X ;  /* 0x00000000000479c3 */ /* 0x000e220000002500 */
[----:B------:R-:W1:Y:S01]  /*0030*/  LDCU.64 UR6, c[0x0][0x390] ;  /* 0x00007200ff0677ac */ /* 0x000e620008000a00 */
[----:B------:R-:W2:Y:S06]  /*0040*/  S2R R3, SR_TID.Y ;  /* 0x0000000000037919 */ /* 0x000eac0000002200 */
[----:B------:R-:W0:Y:S02]  /*0050*/  LDC R0, c[0x0][0x360] ;  /* 0x0000d800ff007b82 */ /* 0x000e240000000800 */
[----:B0-----:R-:W-:-:S02]  /*0060*/  IMAD R7, R0, UR4, R7 ;  /* 0x0000000400077c24 */ /* 0x001fc4000f8e0207 */
[----:B--2---:R-:W-:-:S03]  /*0070*/  IMAD R0, R0, UR4, R3 ;  /* 0x0000000400007c24 */ /* 0x004fc6000f8e0203 */
[----:B-1----:R-:W-:-:S04]  /*0080*/  ISETP.GE.AND P0, PT, R7, UR7, PT ;  /* 0x0000000707007c0c */ /* 0x002fc8000bf06270 */
[----:B------:R-:W-:-:S13]  /*0090*/  ISETP.GE.OR P0, PT, R0, UR6, P0 ;  /* 0x0000000600007c0c */ /* 0x000fda0008706670 */
[----:B------:R-:W-:Y:S05]  /*00a0*/  @P0 EXIT ;  /* 0x000000000000094d */ /* 0x000fea0003800000 */
[----:B------:R-:W-:-:S06]  /*00b0*/  UIADD3 UR4, UPT, UPT, UR6, -0x1, URZ ;  /* 0xffffffff06047890 */ /* 0x000fcc000fffe0ff */
[----:B------:R-:W-:Y:S01]  /*00c0*/  ISETP.NE.AND P0, PT, R0, UR4, PT ;  /* 0x0000000400007c0c */ /* 0x000fe2000bf05270 */
[----:B------:R-:W-:-:S03]  /*00d0*/  UIADD3 UR4, UPT, UPT, UR7, -0x1, URZ ;  /* 0xffffffff07047890 */ /* 0x000fc6000fffe0ff */
[----:B------:R-:W-:-:S03]  /*00e0*/  ISETP.NE.AND P0, PT, R0, RZ, P0 ;  /* 0x000000ff0000720c */ /* 0x000fc60000705270 */
[C---:B------:R-:W-:Y:S02]  /*00f0*/  ISETP.NE.AND P1, PT, R7.reuse, UR4, PT ;  /* 0x0000000407007c0c */ /* 0x040fe4000bf25270 */
[----:B------:R-:W-:-:S03]  /*0100*/  ISETP.NE.AND P0, PT, R7, RZ, P0 ;  /* 0x000000ff0700720c */ /* 0x000fc60000705270 */
[----:B------:R-:W0:Y:S10]  /*0110*/  LDCU.64 UR4, c[0x0][0x358] ;  /* 0x00006b00ff0477ac */ /* 0x000e340008000a00 */
[----:B------:R-:W-:Y:S05]  /*0120*/  @P0 BRA P1, `(.L_x_0) ;  /* 0x0000000000200947 */ /* 0x000fea0000800000 */
[----:B------:R-:W1:Y:S01]  /*0130*/  LDC.64 R2, c[0x0][0x380] ;  /* 0x0000e000ff027b82 */ /* 0x000e620000000a00 */
[----:B------:R-:W-:-:S07]  /*0140*/  IMAD R7, R0, UR6, R7 ;  /* 0x0000000600077c24 */ /* 0x000fce000f8e0207 */
[----:B------:R-:W2:Y:S01]  /*0150*/  LDC.64 R4, c[0x0][0x388] ;  /* 0x0000e200ff047b82 */ /* 0x000ea20000000a00 */
[----:B-1----:R-:W-:-:S06]  /*0160*/  IMAD.WIDE R2, R7, 0x4, R2 ;  /* 0x0000000407027825 */ /* 0x002fcc00078e0202 */
[----:B0-----:R-:W3:Y:S01]  /*0170*/  LDG.E R3, desc[UR4][R2.64] ;  /* 0x0000000402037981 */ /* 0x001ee2000c1e1900 */
[----:B--2---:R-:W-:-:S05]  /*0180*/  IMAD.WIDE R4, R7, 0x4, R4 ;  /* 0x0000000407047825 */ /* 0x004fca00078e0204 */
[----:B---3--:R-:W-:Y:S01]  /*0190*/  STG.E desc[UR4][R4.64], R3 ;  /* 0x0000000304007986 */ /* 0x008fe2000c101904 */
[----:B------:R-:W-:Y:S05]  /*01a0*/  EXIT ;  /* 0x000000000000794d */ /* 0x000fea0003800000 */
.L_x_0:
[----:B------:R-:W1:Y:S01]  /*01b0*/  LDC.64 R4, c[0x0][0x380] ;  /* 0x0000e000ff047b82 */ /* 0x000e620000000a00 */
[----:B------:R-:W-:-:S04]  /*01c0*/  IMAD R2, R0, UR6, R7 ;  /* 0x0000000600027c24 */ /* 0x000fc8000f8e0207 */
[----:B-1----:R-:W-:-:S06]  /*01d0*/  IMAD.WIDE R6, R2, 0x4, R4 ;  /* 0x0000000402067825 */ /* 0x002fcc00078e0204 */
[----:B0-----:R-:W2:Y:S01]  /*01e0*/  LDG.E R6, desc[UR4][R6.64] ;  /* 0x0000000406067981 */ /* 0x001ea2000c1e1900 */
[----:B------:R-:W-:Y:S01]  /*01f0*/  IMAD.MOV.U32 R4, RZ, RZ, RZ ;  /* 0x000000ffff047224 */ /* 0x000fe200078e00ff */
[----:B--2---:R-:W-:-:S13]  /*0200*/  ISETP.GE.AND P0, PT, R6, 0x8, PT ;  /* 0x000000080600780c */ /* 0x004fda0003f06270 */
[----:B------:R-:W-:Y:S05]  /*0210*/  @!P0 BRA `(.L_x_1) ;  /* 0x0000000400088947 */ /* 0x000fea0003800000 */
[----:B------:R-:W-:Y:S01]  /*0220*/  BSSY.RECONVERGENT B0, `(.L_x_2) ;  /* 0x0000010000007945 */ /* 0x000fe20003800200 */
[----:B------:R-:W-:-:S07]  /*0230*/  IMAD.MOV.U32 R3, RZ, RZ, RZ ;  /* 0x000000ffff037224 */ /* 0x000fce00078e00ff */
.L_x_3:
[C---:B------:R-:W-:Y:S01]  /*0240*/  IMAD.SHL.U32 R7, R3.reuse, 0x4, RZ ;  /* 0x0000000403077824 */ /* 0x040fe200078e00ff */
[----:B------:R-:W-:Y:S01]  /*0250*/  ISETP.GT.U32.AND P0, PT, R6, 0x1, PT ;  /* 0x000000010600780c */ /* 0x000fe20003f04070 */
[----:B------:R-:W-:-:S03]  /*0260*/  VIADD R3, R3, 0x1 ;  /* 0x0000000103037836 */ /* 0x000fc60000000000 */
[C---:B------:R-:W-:Y:S02]  /*0270*/  ISETP.EQ.AND P1, PT, R7.reuse, RZ, PT ;  /* 0x000000ff0700720c */ /* 0x040fe40003f22270 */
[C---:B------:R-:W-:Y:S02]  /*0280*/  ISETP.EQ.AND P2, PT, R7.reuse, 0x4, PT ;  /* 0x000000040700780c */ /* 0x040fe40003f42270 */
[C---:B------:R-:W-:Y:S02]  /*0290*/  ISETP.EQ.AND P3, PT, R7.reuse, 0x8, PT ;  /* 0x000000080700780c */ /* 0x040fe40003f62270 */
[----:B------:R-:W-:Y:S02]  /*02a0*/  ISETP.EQ.AND P4, PT, R7, 0xc, PT ;  /* 0x0000000c0700780c */ /* 0x000fe40003f82270 */
[----:B------:R-:W-:Y:S02]  /*02b0*/  LOP3.LUT R7, R6, 0x1, RZ, 0xc0, !PT ;  /* 0x0000000106077812 */ /* 0x000fe400078ec0ff */
[----:B------:R-:W-:-:S03]  /*02c0*/  SHF.R.U32.HI R6, RZ, 0x1, R6 ;  /* 0x00000001ff067819 */ /* 0x000fc60000011606 */
[--C-:B------:R-:W-:Y:S02]  /*02d0*/  @P1 IMAD.MOV.U32 R0, RZ, RZ, R7.reuse ;  /* 0x000000ffff001224 */ /* 0x100fe400078e0007 */
[--C-:B------:R-:W-:Y:S02]  /*02e0*/  @P2 IMAD.MOV.U32 R5, RZ, RZ, R7.reuse ;  /* 0x000000ffff052224 */ /* 0x100fe400078e0007 */
[--C-:B------:R-:W-:Y:S02]  /*02f0*/  @P3 IMAD.MOV.U32 R10, RZ, RZ, R7.reuse ;  /* 0x000000ffff0a3224 */ /* 0x100fe400078e0007 */
[----:B------:R-:W-:Y:S01]  /*0300*/  @P4 IMAD.MOV.U32 R26, RZ, RZ, R7 ;  /* 0x000000ffff1a4224 */ /* 0x000fe200078e0007 */
[----:B------:R-:W-:Y:S06]  /*0310*/  @P0 BRA `(.L_x_3) ;  /* 0xfffffffc00c80947 */ /* 0x000fec000383ffff */
[----:B------:R-:W-:Y:S05]  /*0320*/  BSYNC.RECONVERGENT B0 ;  /* 0x0000000000007941 */ /* 0x000fea0003800200 */
.L_x_2:
[C---:B------:R-:W-:Y:S01]  /*0330*/  ISETP.NE.AND P1, PT, R0.reuse, 0x1, PT ;  /* 0x000000010000780c */ /* 0x040fe20003f25270 */
[----:B------:R-:W-:Y:S01]  /*0340*/  BSSY.RECONVERGENT B0, `(.L_x_4) ;  /* 0x0000016000007945 */ /* 0x000fe20003800200 */
[C---:B------:R-:W-:Y:S01]  /*0350*/  ISETP.NE.AND P0, PT, R0.reuse, RZ, PT ;  /* 0x000000ff0000720c */ /* 0x040fe20003f05270 */
[----:B------:R-:W-:Y:S01]  /*0360*/  IMAD.MOV.U32 R27, RZ, RZ, 0x3ff00000 ;  /* 0x3ff00000ff1b7424 */ /* 0x000fe200078e00ff */
[----:B------:R-:W-:Y:S02]  /*0370*/  SEL R0, R0, RZ, P1 ;  /* 0x000000ff00007207 */ /* 0x000fe40000800000 */
[C---:B------:R-:W-:Y:S02]  /*0380*/  ISETP.NE.AND P1, PT, R5.reuse, 0x1, PT ;  /* 0x000000010500780c */ /* 0x040fe40003f25270 */
[----:B------:R-:W-:Y:S02]  /*0390*/  SEL R0, R0, 0x1, P0 ;  /* 0x0000000100007807 */ /* 0x000fe40000000000 */
[----:B------:R-:W-:-:S02]  /*03a0*/  ISETP.NE.AND P0, PT, R5, RZ, PT ;  /* 0x000000ff0500720c */ /* 0x000fc40003f05270 */
[----:B------:R-:W0:Y:S01]  /*03b0*/  I2F.F64 R8, R0 ;  /* 0x0000000000087312 */ /* 0x000e220000201c00 */
[----:B------:R-:W-:Y:S02]  /*03c0*/  SEL R5, R5, RZ, P1 ;  /* 0x000000ff05057207 */ /* 0x000fe40000800000 */
[----:B------:R-:W-:Y:S02]  /*03d0*/  ISETP.NE.AND P1, PT, R10, 0x1, PT ;  /* 0x000000010a00780c */ /* 0x000fe40003f25270 */
[----:B------:R-:W-:Y:S02]  /*03e0*/  SEL R6, R5, 0x1, P0 ;  /* 0x0000000105067807 */ /* 0x000fe40000000000 */
[C---:B------:R-:W-:Y:S02]  /*03f0*/  ISETP.NE.AND P3, PT, R26.reuse, 0x1, PT ;  /* 0x000000011a00780c */ /* 0x040fe40003f65270 */
[----:B------:R-:W-:Y:S02]  /*0400*/  ISETP.NE.AND P2, PT, R26, RZ, PT ;  /* 0x000000ff1a00720c */ /* 0x000fe40003f45270 */
[----:B------:R-:W1:Y:S01]  /*0410*/  I2F.F64 R6, R6 ;  /* 0x0000000600067312 */ /* 0x000e620000201c00 */
[----:B------:R-:W-:-:S02]  /*0420*/  ISETP.NE.AND P0, PT, R10, RZ, PT ;  /* 0x000000ff0a00720c */ /* 0x000fc40003f05270 */
[----:B------:R-:W-:Y:S02]  /*0430*/  SEL R5, R10, RZ, P1 ;  /* 0x000000ff0a057207 */ /* 0x000fe40000800000 */
[----:B------:R-:W-:Y:S02]  /*0440*/  SEL R26, R26, RZ, P3 ;  /* 0x000000ff1a1a7207 */ /* 0x000fe40001800000 */
[----:B------:R-:W-:Y:S01]  /*0450*/  SEL R5, R5, 0x1, P0 ;  /* 0x0000000105057807 */ /* 0x000fe20000000000 */
[----:B0-----:R0:W2:Y:S01]  /*0460*/  F2I.F64.TRUNC R3, R8 ;  /* 0x0000000800037311 */ /* 0x0010a2000030d100 */
[----:B------:R-:W-:Y:S02]  /*0470*/  SEL R26, R26, 0x1, P2 ;  /* 0x000000011a1a7807 */ /* 0x000fe40001000000 */
[----:B------:R-:W-:-:S07]  /*0480*/  MOV R0, 0x4a0 ;  /* 0x000004a000007802 */ /* 0x000fce0000000f00 */
[----:B012---:R-:W-:Y:S05]  /*0490*/  CALL.REL.NOINC `($_Z4oneSPjS_ii$__internal_accurate_pow) ;  /* 0x00000004003c7944 */ /* 0x007fea0003c00000 */
[----:B------:R-:W-:Y:S05]  /*04a0*/  BSYNC.RECONVERGENT B0 ;  /* 0x0000000000007941 */ /* 0x000fea0003800200 */
.L_x_4:
[----:B------:R-:W0:Y:S01]  /*04b0*/  I2F.F64 R8, R3 ;  /* 0x0000000300087312 */ /* 0x000e220000201c00 */
[----:B------:R-:W-:Y:S01]  /*04c0*/  BSSY.RECONVERGENT B0, `(.L_x_5) ;  /* 0x0000007000007945 */ /* 0x000fe20003800200 */
[----:B------:R-:W-:Y:S01]  /*04d0*/  IMAD.MOV.U32 R27, RZ, RZ, 0x40000000 ;  /* 0x40000000ff1b7424 */ /* 0x000fe200078e00ff */
[----:B------:R-:W-:-:S05]  /*04e0*/  MOV R0, 0x530 ;  /* 0x0000053000007802 */ /* 0x000fca0000000f00 */
[----:B------:R1:W2:Y:S01]  /*04f0*/  I2F.F64 R28, R5 ;  /* 0x00000005001c7312 */ /* 0x0002a20000201c00 */
[----:B0-----:R-:W-:-:S10]  /*0500*/  DFMA R6, R6, R10, R8 ;  /* 0x0000000a0606722b */ /* 0x001fd40000000008 */
[----:B--2---:R1:W0:Y:S02]  /*0510*/  F2I.F64.TRUNC R6, R6 ;  /* 0x0000000600067311 */ /* 0x004224000030d100 */
[----:B01----:R-:W-:Y:S05]  /*0520*/  CALL.REL.NOINC `($_Z4oneSPjS_ii$__internal_accurate_pow) ;  /* 0x0000000400187944 */ /* 0x003fea0003c00000 */
[----:B------:R-:W-:Y:S05]  /*0530*/  BSYNC.RECONVERGENT B0 ;  /* 0x0000000000007941 */ /* 0x000fea0003800200 */
.L_x_5:
[----:B------:R-:W0:Y:S01]  /*0540*/  I2F.F64 R8, R6 ;  /* 0x0000000600087312 */ /* 0x000e220000201c00 */
[----:B------:R-:W-:Y:S01]  /*0550*/  BSSY.RECONVERGENT B0, `(.L_x_6) ;  /* 0x0000007000007945 */ /* 0x000fe20003800200 */
[----:B------:R-:W-:Y:S01]  /*0560*/  IMAD.MOV.U32 R27, RZ, RZ, 0x40080000 ;  /* 0x40080000ff1b7424 */ /* 0x000fe200078e00ff */
[----:B------:R-:W-:-:S05]  /*0570*/  MOV R0, 0x5c0 ;  /* 0x000005c000007802 */ /* 0x000fca0000000f00 */
[----:B------:R1:W2:Y:S01]  /*0580*/  I2F.F64 R6, R26 ;  /* 0x0000001a00067312 */ /* 0x0002a20000201c00 */
[----:B0-----:R-:W-:-:S07]  /*0590*/  DFMA R8, R10, R28, R8 ;  /* 0x0000001c0a08722b */ /* 0x001fce0000000008 */
[----:B------:R1:W0:Y:S04]  /*05a0*/  F2I.F64.TRUNC R3, R8 ;  /* 0x0000000800037311 */ /* 0x000228000030d100 */
[----:B012---:R-:W-:Y:S05]  /*05b0*/  CALL.REL.NOINC `($_Z4oneSPjS_ii$__internal_accurate_pow) ;  /* 0x0000000000f47944 */ /* 0x007fea0003c00000 */
[----:B------:R-:W-:Y:S05]  /*05c0*/  BSYNC.RECONVERGENT B0 ;  /* 0x0000000000007941 */ /* 0x000fea0003800200 */
.L_x_6:
[----:B------:R-:W0:Y:S01]  /*05d0*/  I2F.F64 R4, R3 ;  /* 0x0000000300047312 */ /* 0x000e220000201c00 */
[----:B------:R-:W1:Y:S01]  /*05e0*/  LDC.64 R8, c[0x0][0x388] ;  /* 0x0000e200ff087b82 */ /* 0x000e620000000a00 */
[----:B0-----:R-:W-:-:S10]  /*05f0*/  DFMA R4, R10, R6, R4 ;  /* 0x000000060a04722b */ /* 0x001fd40000000004 */
[----:B------:R-:W0:Y:S01]  /*0600*/  F2I.F64.TRUNC R5, R4 ;  /* 0x0000000400057311 */ /* 0x000e22000030d100 */
[----:B-1----:R-:W-:-:S05]  /*0610*/  IMAD.WIDE R8, R2, 0x4, R8 ;  /* 0x0000000402087825 */ /* 0x002fca00078e0208 */
[----:B0-----:R-:W-:Y:S01]  /*0620*/  STG.E desc[UR4][R8.64], R5 ;  /* 0x0000000508007986 */ /* 0x001fe2000c101904 */
[----:B------:R-:W-:Y:S05]  /*0630*/  EXIT ;  /* 0x000000000000794d */ /* 0x000fea0003800000 */
.L_x_1:
[----:B------:R-:W-:Y:S01]  /*0640*/  ISETP.GE.AND P0, PT, R6, 0x1, PT ;  /* 0x000000010600780c */ /* 0x000fe20003f06270 */
[----:B------:R-:W-:-:S12]  /*0650*/  BSSY.RECONVERGENT B0, `(.L_x_7) ;  /* 0x000000f000007945 */ /* 0x000fd80003800200 */
[----:B------:R-:W-:Y:S05]  /*0660*/  @!P0 BRA `(.L_x_8) ;  /* 0x0000000000348947 */ /* 0x000fea0003800000 */
[----:B------:R-:W-:-:S07]  /*0670*/  IMAD.MOV.U32 R7, RZ, RZ, RZ ;  /* 0x000000ffff077224 */ /* 0x000fce00078e00ff */
.L_x_9:
[C---:B------:R-:W-:Y:S01]  /*0680*/  IMAD.SHL.U32 R8, R7.reuse, 0x4, RZ ;  /* 0x0000000407087824 */ /* 0x040fe200078e00ff */
[----:B------:R-:W-:Y:S01]  /*0690*/  ISETP.GT.U32.AND P3, PT, R6, 0x1, PT ;  /* 0x000000010600780c */ /* 0x000fe20003f64070 */
[----:B------:R-:W-:-:S03]  /*06a0*/  VIADD R7, R7, 0x1 ;  /* 0x0000000107077836 */ /* 0x000fc60000000000 */
[C---:B------:R-:W-:Y:S02]  /*06b0*/  ISETP.EQ.AND P0, PT, R8.reuse, RZ, PT ;  /* 0x000000ff0800720c */ /* 0x040fe40003f02270 */
[C---:B------:R-:W-:Y:S02]  /*06c0*/  ISETP.EQ.AND P1, PT, R8.reuse, 0x4, PT ;  /* 0x000000040800780c */ /* 0x040fe40003f22270 */
[----:B------:R-:W-:Y:S02]  /*06d0*/  ISETP.EQ.AND P2, PT, R8, 0x8, PT ;  /* 0x000000080800780c */ /* 0x000fe40003f42270 */
[----:B------:R-:W-:Y:S02]  /*06e0*/  LOP3.LUT R8, R6, 0x1, RZ, 0xc0, !PT ;  /* 0x0000000106087812 */ /* 0x000fe400078ec0ff */
[----:B------:R-:W-:-:S05]  /*06f0*/  SHF.R.U32.HI R6, RZ, 0x1, R6 ;  /* 0x00000001ff067819 */ /* 0x000fca0000011606 */
[--C-:B------:R-:W-:Y:S02]  /*0700*/  @P0 IMAD.MOV.U32 R0, RZ, RZ, R8.reuse ;  /* 0x000000ffff000224 */ /* 0x100fe400078e0008 */
[--C-:B------:R-:W-:Y:S02]  /*0710*/  @P1 IMAD.MOV.U32 R3, RZ, RZ, R8.reuse ;  /* 0x000000ffff031224 */ /* 0x100fe400078e0008 */
[----:B------:R-:W-:Y:S01]  /*0720*/  @P2 IMAD.MOV.U32 R5, RZ, RZ, R8 ;  /* 0x000000ffff052224 */ /* 0x000fe200078e0008 */
[----:B------:R-:W-:Y:S06]  /*0730*/  @P3 BRA `(.L_x_9) ;  /* 0xfffffffc00d03947 */ /* 0x000fec000383ffff */
.L_x_8:
[----:B------:R-:W-:Y:S05]  /*0740*/  BSYNC.RECONVERGENT B0 ;  /* 0x0000000000007941 */ /* 0x000fea0003800200 */
.L_x_7:
        /* <DEDUP_REMOVED lines=8> */
[----:B------:R0:W1:Y:S01]  /*07d0*/  I2F.F64 R8, R0 ;  /* 0x0000000000087312 */ /* 0x0000620000201c00 */
[----:B------:R-:W-:Y:S02]  /*07e0*/  SEL R3, R3, RZ, P1 ;  /* 0x000000ff03037207 */ /* 0x000fe40000800000 */
[----:B------:R-:W-:Y:S02]  /*07f0*/  ISETP.NE.AND P1, PT, R5, 0x1, PT ;  /* 0x000000010500780c */ /* 0x000fe40003f25270 */
[----:B------:R-:W-:Y:S02]  /*0800*/  SEL R6, R3, 0x1, P0 ;  /* 0x0000000103067807 */ /* 0x000fe40000000000 */
[C---:B------:R-:W-:Y:S02]  /*0810*/  ISETP.NE.AND P0, PT, R5.reuse, RZ, PT ;  /* 0x000000ff0500720c */ /* 0x040fe40003f05270 */
[----:B------:R-:W-:Y:S02]  /*0820*/  SEL R5, R5, RZ, P1 ;  /* 0x000000ff05057207 */ /* 0x000fe40000800000 */
[----:B------:R-:W2:Y:S01]  /*0830*/  I2F.F64 R6, R6 ;  /* 0x0000000600067312 */ /* 0x000ea20000201c00 */
[----:B0-----:R-:W-:-:S02]  /*0840*/  MOV R0, 0x880 ;  /* 0x0000088000007802 */ /* 0x001fc40000000f00 */
[----:B------:R-:W-:-:S05]  /*0850*/  SEL R5, R5, 0x1, P0 ;  /* 0x0000000105057807 */ /* 0x000fca0000000000 */
[----:B-1----:R0:W1:Y:S02]  /*0860*/  F2I.F64.TRUNC R3, R8 ;  /* 0x0000000800037311 */ /* 0x002064000030d100 */
[----:B012---:R-:W-:Y:S05]  /*0870*/  CALL.REL.NOINC `($_Z4oneSPjS_ii$__internal_accurate_pow) ;  /* 0x0000000000447944 */ /* 0x007fea0003c00000 */
[----:B------:R-:W-:Y:S05]  /*0880*/  BSYNC.RECONVERGENT B0 ;  /* 0x0000000000007941 */ /* 0x000fea0003800200 */
.L_x_10:
        /* <DEDUP_REMOVED lines=9> */
.L_x_11:
[----:B------:R-:W0:Y:S01]  /*0920*/  I2F.F64 R6, R6 ;  /* 0x0000000600067312 */ /* 0x000e220000201c00 */
[----:B------:R-:W1:Y:S01]  /*0930*/  LDC.64 R4, c[0x0][0x388] ;  /* 0x0000e200ff047b82 */ /* 0x000e620000000a00 */
[----:B0-----:R-:W-:-:S10]  /*0940*/  DFMA R28, R10, R28, R6 ;  /* 0x0000001c0a1c722b */ /* 0x001fd40000000006 */
[----:B------:R-:W0:Y:S01]  /*0950*/  F2I.F64.TRUNC R29, R28 ;  /* 0x0000001c001d7311 */ /* 0x000e22000030d100 */
[----:B-1----:R-:W-:-:S05]  /*0960*/  IMAD.WIDE R4, R2, 0x4, R4 ;  /* 0x0000000402047825 */ /* 0x002fca00078e0204 */
[----:B0-----:R-:W-:Y:S01]  /*0970*/  STG.E desc[UR4][R4.64], R29 ;  /* 0x0000001d04007986 */ /* 0x001fe2000c101904 */
[----:B------:R-:W-:Y:S05]  /*0980*/  EXIT ;  /* 0x000000000000794d */ /* 0x000fea0003800000 */
        .type           $_Z4oneSPjS_ii$__internal_accurate_pow,@function
        .size           $_Z4oneSPjS_ii$__internal_accurate_pow,(.L_x_14 - $_Z4oneSPjS_ii$__internal_accurate_pow)
$_Z4oneSPjS_ii$__internal_accurate_pow:
[----:B------:R-:W0:Y:S01]  /*0990*/  MUFU.RCP64H R21, 2.25 ;  /* 0x4002000000157908 */ /* 0x000e220000001800 */
[----:B------:R-:W-:Y:S01]  /*09a0*/  IMAD.MOV.U32 R8, RZ, RZ, 0x0 ;  /* 0x00000000ff087424 */ /* 0x000fe200078e00ff */
[----:B------:R-:W-:Y:S01]  /*09b0*/  UMOV UR8, 0x7d2cafe2 ;  /* 0x7d2cafe200087882 */ /* 0x000fe20000000000 */
[----:B------:R-:W-:Y:S01]  /*09c0*/  IMAD.MOV.U32 R9, RZ, RZ, 0x40020000 ;  /* 0x40020000ff097424 */ /* 0x000fe200078e00ff */
[----:B------:R-:W-:Y:S01]  /*09d0*/  UMOV UR9, 0x3eb0f5ff ;  /* 0x3eb0f5ff00097882 */ /* 0x000fe20000000000 */
[----:B------:R-:W-:Y:S02]  /*09e0*/  IMAD.MOV.U32 R20, RZ, RZ, RZ ;  /* 0x000000ffff147224 */ /* 0x000fe400078e00ff */
[----:B------:R-:W-:Y:S02]  /*09f0*/  IMAD.MOV.U32 R10, RZ, RZ, 0x41ad3b5a ;  /* 0x41ad3b5aff0a7424 */ /* 0x000fe400078e00ff */
[----:B------:R-:W-:Y:S02]  /*0a00*/  IMAD.MOV.U32 R11, RZ, RZ, 0x3ed0f5d2 ;  /* 0x3ed0f5d2ff0b7424 */ /* 0x000fe400078e00ff */
[----:B0-----:R-:W-:-:S08]  /*0a10*/  DFMA R8, R20, -R8, 1 ;  /* 0x3ff000001408742b */ /* 0x001fd00000000808 */
[----:B------:R-:W-:-:S08]  /*0a20*/  DFMA R8, R8, R8, R8 ;  /* 0x000000080808722b */ /* 0x000fd00000000008 */
[----:B------:R-:W-:-:S08]  /*0a30*/  DFMA R20, R20, R8, R20 ;  /* 0x000000081414722b */ /* 0x000fd00000000014 */
[----:B------:R-:W-:-:S08]  /*0a40*/  DMUL R8, R20, 0.25 ;  /* 0x3fd0000014087828 */ /* 0x000fd00000000000 */
[----:B------:R-:W-:-:S08]  /*0a50*/  DFMA R8, R20, 0.25, R8 ;  /* 0x3fd000001408782b */ /* 0x000fd00000000008 */
[CC--:B------:R-:W-:Y:S02]  /*0a60*/  DMUL R18, R8.reuse, R8.reuse ;  /* 0x0000000808127228 */ /* 0x0c0fe40000000000 */
[C---:B------:R-:W-:Y:S02]  /*0a70*/  DADD R12, -R8.reuse, 0.25 ;  /* 0x3fd00000080c7429 */ /* 0x040fe40000000100 */
[----:B------:R-:W-:-:S04]  /*0a80*/  DMUL R24, R8, R8 ;  /* 0x0000000808187228 */ /* 0x000fc80000000000 */
[----:B------:R-:W-:Y:S01]  /*0a90*/  DFMA R10, R18, UR8, R10 ;  /* 0x00000008120a7c2b */ /* 0x000fe2000800000a */
[----:B------:R-:W-:Y:S01]  /*0aa0*/  UMOV UR8, 0x75488a3f ;  /* 0x75488a3f00087882 */ /* 0x000fe20000000000 */
[----:B------:R-:W-:Y:S01]  /*0ab0*/  UMOV UR9, 0x3ef3b20a ;  /* 0x3ef3b20a00097882 */ /* 0x000fe20000000000 */
[----:B------:R-:W-:-:S05]  /*0ac0*/  DADD R12, R12, R12 ;  /* 0x000000000c0c7229 */ /* 0x000fca000000000c */
[----:B------:R-:W-:Y:S01]  /*0ad0*/  DFMA R14, R18, R10, UR8 ;  /* 0x00000008120e7e2b */ /* 0x000fe2000800000a */
[----:B------:R-:W-:Y:S01]  /*0ae0*/  UMOV UR8, 0xe4faecd5 ;  /* 0xe4faecd500087882 */ /* 0x000fe20000000000 */
[----:B------:R-:W-:Y:S01]  /*0af0*/  UMOV UR9, 0x3f1745cd ;  /* 0x3f1745cd00097882 */ /* 0x000fe20000000000 */
[----:B------:R-:W-:-:S05]  /*0b00*/  DFMA R12, -R8, 0.25, R12 ;  /* 0x3fd00000080c782b */ /* 0x000fca000000010c */
[----:B------:R-:W-:Y:S01]  /*0b10*/  DFMA R14, R18, R14, UR8 ;  /* 0x00000008120e7e2b */ /* 0x000fe2000800000e */
[----:B------:R-:W-:Y:S01]  /*0b20*/  UMOV UR8, 0x258a578b ;  /* 0x258a578b00087882 */ /* 0x000fe20000000000 */
[----:B------:R-:W-:Y:S01]  /*0b30*/  UMOV UR9, 0x3f3c71c7 ;  /* 0x3f3c71c700097882 */ /* 0x000fe20000000000 */
[----:B------:R-:W-:Y:S02]  /*0b40*/  DMUL R12, R20, R12 ;  /* 0x0000000c140c7228 */ /* 0x000fe40000000000 */
[----:B------:R-:W-:-:S03]  /*0b50*/  DFMA R20, R8, R8, -R24 ;  /* 0x000000080814722b */ /* 0x000fc60000000818 */
[----:B------:R-:W-:Y:S01]  /*0b60*/  DFMA R14, R18, R14, UR8 ;  /* 0x00000008120e7e2b */ /* 0x000fe2000800000e */
[----:B------:R-:W-:Y:S01]  /*0b70*/  UMOV UR8, 0x9242b910 ;  /* 0x9242b91000087882 */ /* 0x000fe20000000000 */
[----:B------:R-:W-:-:S06]  /*0b80*/  UMOV UR9, 0x3f624924 ;  /* 0x3f62492400097882 */ /* 0x000fcc0000000000 */
[----:B------:R-:W-:Y:S01]  /*0b90*/  DFMA R14, R18, R14, UR8 ;  /* 0x00000008120e7e2b */ /* 0x000fe2000800000e */
[----:B------:R-:W-:Y:S01]  /*0ba0*/  UMOV UR8, 0x99999dfb ;  /* 0x99999dfb00087882 */ /* 0x000fe20000000000 */
[----:B------:R-:W-:-:S06]  /*0bb0*/  UMOV UR9, 0x3f899999 ;  /* 0x3f89999900097882 */ /* 0x000fcc0000000000 */
[----:B------:R-:W-:Y:S01]  /*0bc0*/  DFMA R14, R18, R14, UR8 ;  /* 0x00000008120e7e2b */ /* 0x000fe2000800000e */
[----:B------:R-:W-:Y:S01]  /*0bd0*/  UMOV UR8, 0x55555555 ;  /* 0x5555555500087882 */ /* 0x000fe20000000000 */
[----:B------:R-:W-:-:S06]  /*0be0*/  UMOV UR9, 0x3fb55555 ;  /* 0x3fb5555500097882 */ /* 0x000fcc0000000000 */
[----:B------:R-:W-:-:S08]  /*0bf0*/  DFMA R10, R18, R14, UR8 ;  /* 0x00000008120a7e2b */ /* 0x000fd0000800000e */
[----:B------:R-:W-:Y:S01]  /*0c00*/  DADD R16, -R10, UR8 ;  /* 0x000000080a107e29 */ /* 0x000fe20008000100 */
[----:B------:R-:W-:Y:S01]  /*0c10*/  UMOV UR8, 0xb9e7b0 ;  /* 0x00b9e7b000087882 */ /* 0x000fe20000000000 */
[----:B------:R-:W-:-:S06]  /*0c20*/  UMOV UR9, 0x3c46a4cb ;  /* 0x3c46a4cb00097882 */ /* 0x000fcc0000000000 */
[----:B------:R-:W-:Y:S02]  /*0c30*/  DFMA R16, R18, R14, R16 ;  /* 0x0000000e1210722b */ /* 0x000fe40000000010 */
[----:B------:R-:W-:Y:S01]  /*0c40*/  DMUL R14, R8, R24 ;  /* 0x00000018080e7228 */ /* 0x000fe20000000000 */
[----:B------:R-:W-:Y:S02]  /*0c50*/  VIADD R19, R13, 0x100000 ;  /* 0x001000000d137836 */ /* 0x000fe40000000000 */
[----:B------:R-:W-:-:S03]  /*0c60*/  IMAD.MOV.U32 R18, RZ, RZ, R12 ;  /* 0x000000ffff127224 */ /* 0x000fc600078e000c */
[----:B------:R-:W-:Y:S01]  /*0c70*/  DADD R16, R16, -UR8 ;  /* 0x8000000810107e29 */ /* 0x000fe20008000000 */
[----:B------:R-:W-:Y:S01]  /*0c80*/  UMOV UR8, 0x0 ;  /* 0x0000000000087882 */ /* 0x000fe20000000000 */
[C---:B------:R-:W-:Y:S01]  /*0c90*/  DFMA R22, R8.reuse, R24, -R14 ;  /* 0x000000180816722b */ /* 0x040fe2000000080e */
[----:B------:R-:W-:Y:S01]  /*0ca0*/  UMOV UR9, 0x40080000 ;  /* 0x4008000000097882 */ /* 0x000fe20000000000 */
[----:B------:R-:W-:-:S04]  /*0cb0*/  DFMA R18, R8, R18, R20 ;  /* 0x000000120812722b */ /* 0x000fc80000000014 */
[----:B------:R-:W-:Y:S02]  /*0cc0*/  DADD R20, R10, R16 ;  /* 0x000000000a147229 */ /* 0x000fe40000000010 */
[----:B------:R-:W-:-:S06]  /*0cd0*/  DFMA R22, R12, R24, R22 ;  /* 0x000000180c16722b */ /* 0x000fcc0000000016 */
[----:B------:R-:W-:Y:S02]  /*0ce0*/  DMUL R24, R20, R14 ;  /* 0x0000000e14187228 */ /* 0x000fe40000000000 */
[----:B------:R-:W-:Y:S02]  /*0cf0*/  DFMA R18, R8, R18, R22 ;  /* 0x000000120812722b */ /* 0x000fe40000000016 */
[----:B------:R-:W-:-:S04]  /*0d00*/  DADD R22, R10, -R20 ;  /* 0x000000000a167229 */ /* 0x000fc80000000814 */
[----:B------:R-:W-:-:S04]  /*0d10*/  DFMA R10, R20, R14, -R24 ;  /* 0x0000000e140a722b */ /* 0x000fc80000000818 */
[----:B------:R-:W-:Y:S01]  /*0d20*/  DADD R22, R16, R22 ;  /* 0x0000000010167229 */ /* 0x000fe20000000016 */
[----:B------:R-:W-:-:S03]  /*0d30*/  IMAD.MOV.U32 R16, RZ, RZ, -0x105c611 ;  /* 0xfefa39efff107424 */ /* 0x000fc600078e00ff */
[----:B------:R-:W-:Y:S01]  /*0d40*/  DFMA R10, R20, R18, R10 ;  /* 0x00000012140a722b */ /* 0x000fe2000000000a */
[----:B------:R-:W-:-:S07]  /*0d50*/  IMAD.MOV.U32 R17, RZ, RZ, 0x3fe62e42 ;  /* 0x3fe62e42ff117424 */ /* 0x000fce00078e00ff */
[----:B------:R-:W-:-:S08]  /*0d60*/  DFMA R22, R22, R14, R10 ;  /* 0x0000000e1616722b */ /* 0x000fd0000000000a */
[----:B------:R-:W-:-:S08]  /*0d70*/  DADD R14, R24, R22 ;  /* 0x00000000180e7229 */ /* 0x000fd00000000016 */
[--C-:B------:R-:W-:Y:S02]  /*0d80*/  DADD R10, R8, R14.reuse ;  /* 0x00000000080a7229 */ /* 0x100fe4000000000e */
[----:B------:R-:W-:-:S06]  /*0d90*/  DADD R24, R24, -R14 ;  /* 0x0000000018187229 */ /* 0x000fcc000000080e */
[----:B------:R-:W-:Y:S02]  /*0da0*/  DADD R8, R8, -R10 ;  /* 0x0000000008087229 */ /* 0x000fe4000000080a */
[----:B------:R-:W-:-:S06]  /*0db0*/  DADD R24, R22, R24 ;  /* 0x0000000016187229 */ /* 0x000fcc0000000018 */
[----:B------:R-:W-:-:S08]  /*0dc0*/  DADD R8, R14, R8 ;  /* 0x000000000e087229 */ /* 0x000fd00000000008 */
[----:B------:R-:W-:-:S08]  /*0dd0*/  DADD R8, R24, R8 ;  /* 0x0000000018087229 */ /* 0x000fd00000000008 */
[----:B------:R-:W-:Y:S01]  /*0de0*/  DADD R14, R12, R8 ;  /* 0x000000000c0e7229 */ /* 0x000fe20000000008 */
[----:B------:R-:W-:Y:S02]  /*0df0*/  IMAD.MOV.U32 R8, RZ, RZ, -0x105c611 ;  /* 0xfefa39efff087424 */ /* 0x000fe400078e00ff */
[----:B------:R-:W-:-:S05]  /*0e00*/  IMAD.MOV.U32 R9, RZ, RZ, 0x3fe62e42 ;  /* 0x3fe62e42ff097424 */ /* 0x000fca00078e00ff */
[----:B------:R-:W-:-:S08]  /*0e10*/  DADD R12, R10, R14 ;  /* 0x000000000a0c7229 */ /* 0x000fd0000000000e */
[--C-:B------:R-:W-:Y:S02]  /*0e20*/  DFMA R16, R16, UR8, R12.reuse ;  /* 0x0000000810107c2b */ /* 0x100fe4000800000c */
[----:B------:R-:W-:-:S06]  /*0e30*/  DADD R18, R10, -R12 ;  /* 0x000000000a127229 */ /* 0x000fcc000000080c */
[----:B------:R-:W-:Y:S02]  /*0e40*/  DFMA R10, -R8, 3, R16 ;  /* 0x40080000080a782b */ /* 0x000fe40000000110 */
[----:B------:R-:W-:Y:S01]  /*0e50*/  DADD R18, R14, R18 ;  /* 0x000000000e127229 */ /* 0x000fe20000000012 */
[----:B------:R-:W-:Y:S02]  /*0e60*/  IMAD.MOV.U32 R14, RZ, RZ, 0x3b39803f ;  /* 0x3b39803fff0e7424 */ /* 0x000fe400078e00ff */
[----:B------:R-:W-:-:S03]  /*0e70*/  IMAD.MOV.U32 R15, RZ, RZ, 0x3c7abc9e ;  /* 0x3c7abc9eff0f7424 */ /* 0x000fc600078e00ff */
[----:B------:R-:W-:Y:S01]  /*0e80*/  DADD R10, -R12, R10 ;  /* 0x000000000c0a7229 */ /* 0x000fe2000000010a */
[----:B------:R-:W-:-:S07]  /*0e90*/  LOP3.LUT R12, R27, 0xff0fffff, RZ, 0xc0, !PT ;  /* 0xff0fffff1b0c7812 */ /* 0x000fce00078ec0ff */
[----:B------:R-:W-:Y:S01]  /*0ea0*/  DADD R18, R18, -R10 ;  /* 0x0000000012127229 */ /* 0x000fe2000000080a */
[----:B------:R-:W-:-:S05]  /*0eb0*/  IMAD.SHL.U32 R10, R27, 0x2, RZ ;  /* 0x000000021b0a7824 */ /* 0x000fca00078e00ff */
[----:B------:R-:W-:Y:S02]  /*0ec0*/  ISETP.GT.U32.AND P0, PT, R10, -0x2000001, PT ;  /* 0xfdffffff0a00780c */ /* 0x000fe40003f04070 */
[----:B------:R-:W-:Y:S01]  /*0ed0*/  DFMA R14, R14, UR8, R18 ;  /* 0x000000080e0e7c2b */ /* 0x000fe20008000012 */
[----:B------:R-:W-:Y:S01]  /*0ee0*/  UMOV UR8, 0x3b39803f ;  /* 0x3b39803f00087882 */ /* 0x000fe20000000000 */
[----:B------:R-:W-:Y:S01]  /*0ef0*/  IMAD.MOV.U32 R18, RZ, RZ, R4 ;  /* 0x000000ffff127224 */ /* 0x000fe200078e0004 */
[----:B------:R-:W-:Y:S01]  /*0f00*/  SEL R19, R12, R27, P0 ;  /* 0x0000001b0c137207 */ /* 0x000fe20000000000 */
[----:B------:R-:W-:-:S04]  /*0f10*/  UMOV UR9, 0x3c7abc9e ;  /* 0x3c7abc9e00097882 */ /* 0x000fc80000000000 */
[----:B------:R-:W-:-:S08]  /*0f20*/  DADD R10, R16, R14 ;  /* 0x00000000100a7229 */ /* 0x000fd0000000000e */
[----:B------:R-:W-:Y:S02]  /*0f30*/  DADD R16, R16, -R10 ;  /* 0x0000000010107229 */ /* 0x000fe4000000080a */
[----:B------:R-:W-:-:S06]  /*0f40*/  DMUL R12, R10, R18 ;  /* 0x000000120a0c7228 */ /* 0x000fcc0000000000 */
[----:B------:R-:W-:Y:S02]  /*0f50*/  DADD R14, R14, R16 ;  /* 0x000000000e0e7229 */ /* 0x000fe40000000010 */
[----:B------:R-:W-:-:S08]  /*0f60*/  DFMA R10, R10, R18, -R12 ;  /* 0x000000120a0a722b */ /* 0x000fd0000000080c */
[----:B------:R-:W-:Y:S01]  /*0f70*/  DFMA R14, R14, R18, R10 ;  /* 0x000000120e0e722b */ /* 0x000fe2000000000a */
[----:B------:R-:W-:Y:S02]  /*0f80*/  IMAD.MOV.U32 R10, RZ, RZ, 0x652b82fe ;  /* 0x652b82feff0a7424 */ /* 0x000fe400078e00ff */
[----:B------:R-:W-:-:S05]  /*0f90*/  IMAD.MOV.U32 R11, RZ, RZ, 0x3ff71547 ;  /* 0x3ff71547ff0b7424 */ /* 0x000fca00078e00ff */
[----:B------:R-:W-:-:S08]  /*0fa0*/  DADD R16, R12, R14 ;  /* 0x000000000c107229 */ /* 0x000fd0000000000e */
[----:B------:R-:W-:Y:S02]  /*0fb0*/  DFMA R10, R16, R10, 6.75539944105574400000e+15 ;  /* 0x43380000100a742b */ /* 0x000fe4000000000a */
[----:B------:R-:W-:Y:S01]  /*0fc0*/  FSETP.GEU.AND P0, PT, |R17|, 4.1917929649353027344, PT ;  /* 0x4086232b1100780b */ /* 0x000fe20003f0e200 */
[----:B------:R-:W-:-:S05]  /*0fd0*/  DADD R12, R12, -R16 ;  /* 0x000000000c0c7229 */ /* 0x000fca0000000810 */
[----:B------:R-:W-:-:S03]  /*0fe0*/  DADD R18, R10, -6.75539944105574400000e+15 ;  /* 0xc33800000a127429 */ /* 0x000fc60000000000 */
[----:B------:R-:W-:-:S05]  /*0ff0*/  DADD R12, R14, R12 ;  /* 0x000000000e0c7229 */ /* 0x000fca000000000c */
[----:B------:R-:W-:-:S08]  /*1000*/  DFMA R8, R18, -R8, R16 ;  /* 0x800000081208722b */ /* 0x000fd00000000010 */
[----:B------:R-:W-:Y:S01]  /*1010*/  DFMA R18, R18, -UR8, R8 ;  /* 0x8000000812127c2b */ /* 0x000fe20008000008 */
[----:B------:R-:W-:Y:S01]  /*1020*/  UMOV UR8, 0x69ce2bdf ;  /* 0x69ce2bdf00087882 */ /* 0x000fe20000000000 */
[----:B------:R-:W-:Y:S01]  /*1030*/  IMAD.MOV.U32 R8, RZ, RZ, -0x35dec16 ;  /* 0xfca213eaff087424 */ /* 0x000fe200078e00ff */
[----:B------:R-:W-:Y:S01]  /*1040*/  UMOV UR9, 0x3e5ade15 ;  /* 0x3e5ade1500097882 */ /* 0x000fe20000000000 */
[----:B------:R-:W-:-:S06]  /*1050*/  IMAD.MOV.U32 R9, RZ, RZ, 0x3e928af3 ;  /* 0x3e928af3ff097424 */ /* 0x000fcc00078e00ff */
[----:B------:R-:W-:Y:S01]  /*1060*/  DFMA R8, R18, UR8, R8 ;  /* 0x0000000812087c2b */ /* 0x000fe20008000008 */
        /* <DEDUP_REMOVED lines=24> */
[----:B------:R-:W-:-:S08]  /*11f0*/  DFMA R8, R18, R8, 1 ;  /* 0x3ff000001208742b */ /* 0x000fd00000000008 */
[----:B------:R-:W-:-:S10]  /*1200*/  DFMA R8, R18, R8, 1 ;  /* 0x3ff000001208742b */ /* 0x000fd40000000008 */
[----:B------:R-:W-:Y:S02]  /*1210*/  IMAD R15, R10, 0x100000, R9 ;  /* 0x001000000a0f7824 */ /* 0x000fe400078e0209 */
[----:B------:R-:W-:Y:S01]  /*1220*/  IMAD.MOV.U32 R14, RZ, RZ, R8 ;  /* 0x000000ffff0e7224 */ /* 0x000fe200078e0008 */
[----:B------:R-:W-:Y:S06]  /*1230*/  @!P0 BRA `(.L_x_12) ;  /* 0x0000000000308947 */ /* 0x000fec0003800000 */
[----:B------:R-:W-:Y:S01]  /*1240*/  FSETP.GEU.AND P1, PT, |R17|, 4.2275390625, PT ;  /* 0x408748001100780b */ /* 0x000fe20003f2e200 */
[C---:B------:R-:W-:Y:S02]  /*1250*/  DADD R14, R16.reuse, +INF ;  /* 0x7ff00000100e7429 */ /* 0x040fe40000000000 */
[----:B------:R-:W-:-:S08]  /*1260*/  DSETP.GEU.AND P0, PT, R16, RZ, PT ;  /* 0x000000ff1000722a */ /* 0x000fd00003f0e000 */
[----:B------:R-:W-:Y:S02]  /*1270*/  FSEL R14, R14, RZ, P0 ;  /* 0x000000ff0e0e7208 */ /* 0x000fe40000000000 */
[----:B------:R-:W-:Y:S02]  /*1280*/  @!P1 LEA.HI R11, R10, R10, RZ, 0x1 ;  /* 0x0000000a0a0b9211 */ /* 0x000fe400078f08ff */
[----:B------:R-:W-:Y:S02]  /*1290*/  FSEL R15, R15, RZ, P0 ;  /* 0x000000ff0f0f7208 */ /* 0x000fe40000000000 */
[----:B------:R-:W-:-:S05]  /*12a0*/  @!P1 SHF.R.S32.HI R11, RZ, 0x1, R11 ;  /* 0x00000001ff0b9819 */ /* 0x000fca000001140b */
[----:B------:R-:W-:Y:S02]  /*12b0*/  @!P1 IMAD.IADD R10, R10, 0x1, -R11 ;  /* 0x000000010a0a9824 */ /* 0x000fe400078e0a0b */
[----:B------:R-:W-:-:S03]  /*12c0*/  @!P1 IMAD R9, R11, 0x100000, R9 ;  /* 0x001000000b099824 */ /* 0x000fc600078e0209 */
[----:B------:R-:W-:Y:S01]  /*12d0*/  @!P1 LEA R11, R10, 0x3ff00000, 0x14 ;  /* 0x3ff000000a0b9811 */ /* 0x000fe200078ea0ff */
[----:B------:R-:W-:-:S06]  /*12e0*/  @!P1 IMAD.MOV.U32 R10, RZ, RZ, RZ ;  /* 0x000000ffff0a9224 */ /* 0x000fcc00078e00ff */
[----:B------:R-:W-:-:S11]  /*12f0*/  @!P1 DMUL R14, R8, R10 ;  /* 0x0000000a080e9228 */ /* 0x000fd60000000000 */
.L_x_12:
[----:B------:R-:W-:Y:S01]  /*1300*/  DFMA R12, R12, R14, R14 ;  /* 0x0000000e0c0c722b */ /* 0x000fe2000000000e */
[----:B------:R-:W-:Y:S01]  /*1310*/  IMAD.MOV.U32 R8, RZ, RZ, R0 ;  /* 0x000000ffff087224 */ /* 0x000fe200078e0000 */
[----:B------:R-:W-:Y:S01]  /*1320*/  DSETP.NEU.AND P0, PT, |R14|, +INF , PT ;  /* 0x7ff000000e00742a */ /* 0x000fe20003f0d200 */
[----:B------:R-:W-:-:S07]  /*1330*/  IMAD.MOV.U32 R9, RZ, RZ, 0x0 ;  /* 0x00000000ff097424 */ /* 0x000fce00078e00ff */
[----:B------:R-:W-:Y:S02]  /*1340*/  FSEL R10, R14, R12, !P0 ;  /* 0x0000000c0e0a7208 */ /* 0x000fe40004000000 */
[----:B------:R-:W-:Y:S01]  /*1350*/  FSEL R11, R15, R13, !P0 ;  /* 0x0000000d0f0b7208 */ /* 0x000fe20004000000 */
[----:B------:R-:W-:Y:S06]  /*1360*/  RET.REL.NODEC R8 `(_Z4oneSPjS_ii) ;  /* 0xffffffec08247950 */ /* 0x000fec0003c3ffff */
.L_x_13:
[----:B------:R-:W-:-:S00]  /*1370*/  BRA `(.L_x_13) ;  /* 0xfffffffc00fc7947 */ /* 0x000fc0000383ffff */
[----:B------:R-:W-:-:S00]  /*1380*/  NOP ;  /* 0x0000000000007918 */ /* 0x000fc00000000000 */
[----:B------:R-:W-:-:S00]  /*1390*/  NOP ;  /* 0x0000000000007918 */ /* 0x000fc00000000000 */
[----:B------:R-:W-:-:S00]  /*13a0*/  NOP ;  /* 0x0000000000007918 */ /* 0x000fc00000000000 */
[----:B------:R-:W-:-:S00]  /*13b0*/  NOP ;  /* 0x0000000000007918 */ /* 0x000fc00000000000 */
[----:B------:R-:W-:-:S00]  /*13c0*/  NOP ;  /* 0x0000000000007918 */ /* 0x000fc00000000000 */
[----:B------:R-:W-:-:S00]  /*13d0*/  NOP ;  /* 0x0000000000007918 */ /* 0x000fc00000000000 */
[----:B------:R-:W-:-:S00]  /*13e0*/  NOP ;  /* 0x0000000000007918 */ /* 0x000fc00000000000 */
[----:B------:R-:W-:-:S00]  /*13f0*/  NOP ;  /* 0x0000000000007918 */ /* 0x000fc00000000000 */
.L_x_14:


//--------------------- .nv.shared.reserved.0     --------------------------
	.section	.nv.shared.reserved.0,"aw",@nobits
	.weak		__nv_reservedSMEM_offset_0_alias
	.size		__nv_reservedSMEM_offset_0_alias, 0, 64
	.other		__nv_reservedSMEM_offset_0_alias,@"STO_CUDA_RESERVED_SHARED STV_DEFAULT"
__nv_reservedSMEM_offset_0_alias:
	.zero		0
	.zero		64


//--------------------- .nv.constant0._Z4oneSPjS_ii --------------------------
	.section	.nv.constant0._Z4oneSPjS_ii,"a",@progbits
	.sectionflags	@""
	.align	4
.nv.constant0._Z4oneSPjS_ii:
	.zero		920


//--------------------- SYMBOLS --------------------------

	.type		.nv.reservedSmem.offset0,@object
	.size		.nv.reservedSmem.offset0,0x4
